//
// Generated by NVIDIA NVVM Compiler
//
// Compiler Build ID: CL-36424714
// Cuda compilation tools, release 13.0, V13.0.88
// Based on NVVM 20.0.0
//

.version 9.0
.target sm_100
.address_size 64


.func  (.param .b64 func_retval0) _Z7dequanti(
	.param .b32 _Z7dequanti_param_0
)
{
	.reg .b32 	%r<16>;
	.reg .b64 	%rd<2>;

	ld.param.u32 	%r2, [_Z7dequanti_param_0];
	mov.b32 	%r3, 983055;
	mov.b32 	%r8, 1677747200;
	// begin inline asm
	lop3.b32 %r1, %r2, %r3, %r8, 234;

	// end inline asm
	mov.b32 	%r7, 15728880;
	// begin inline asm
	lop3.b32 %r5, %r2, %r7, %r8, 234;

	// end inline asm
	mov.b32 	%r11, 1678271496;
	// begin inline asm
	{sub.f16x2 %r9,%r1,%r11;
}
	// end inline asm
	mov.b32 	%r14, 738208768;
	mov.b32 	%r15, -729754496;
	// begin inline asm
	{fma.rn.f16x2 %r12,%r5,%r14,%r15;
}
	// end inline asm
	mov.b64 	%rd1, {%r9, %r12};
	st.param.b64 	[func_retval0], %rd1;
	ret;

}
	// .globl	_Z12test_dequantiPl
.visible .entry _Z12test_dequantiPl(
	.param .u32 _Z12test_dequantiPl_param_0,
	.param .u64 .ptr .align 1 _Z12test_dequantiPl_param_1
)
{
	.reg .b32 	%r<2>;
	.reg .b64 	%rd<7>;

	ld.param.u32 	%r1, [_Z12test_dequantiPl_param_0];
	ld.param.u64 	%rd1, [_Z12test_dequantiPl_param_1];
	cvta.to.global.u64 	%rd2, %rd1;
	{ // callseq 0, 0
	.param .b32 param0;
	st.param.b32 	[param0], %r1;
	.param .b64 retval0;
	call.uni (retval0), 
	_Z7dequanti, 
	(
	param0
	);
	ld.param.b64 	%rd3, [retval0];
	} // callseq 0
	cvt.s64.s32 	%rd5, %r1;
	add.s64 	%rd6, %rd3, %rd5;
	st.global.u64 	[%rd2], %rd6;
	ret;

}


// ===== COMPILED SASS (sm_100) =====

	.target	sm_100

	.elftype	@"ET_EXEC"


//--------------------- .note.nv.tkinfo           --------------------------
	.section	.note.nv.tkinfo,"",@"SHT_NOTE"
	.sectionflags	@"SHF_NOTE_NV_TKINFO"
	.tkinfo
        /*0018*/ 	.word	0x00000002
        /*0030*/ 	.string	""
        /*0030*/ 	.string	"ptxas"
        /*0030*/ 	.string	"Cuda compilation tools, release 13.0, V13.0.88"
        /*0030*/ 	.string	"Build cuda_13.0.r13.0/compiler.36424714_0"
        /*0030*/ 	.string	"-arch sm_100 -m 64 "



//--------------------- .note.nv.cuinfo           --------------------------
	.section	.note.nv.cuinfo,"",@"SHT_NOTE"
	.sectionflags	@"SHF_NOTE_NV_CUINFO"
        /*0018*/ 	.short	0x0002
        /*001a*/ 	.short	0x0064
        /*001c*/ 	.short	0x0082
	.zero		2


//--------------------- .nv.info                  --------------------------
	.section	.nv.info,"",@"SHT_CUDA_INFO"
	.align	4


	//----- nvinfo : EIATTR_REGCOUNT
	.align		4
        /*0000*/ 	.byte	0x04, 0x2f
        /*0002*/ 	.short	(.L_1 - .L_0)
	.align		4
.L_0:
        /*0004*/ 	.word	index@(_Z12test_dequantiPl)
        /*0008*/ 	.word	0x00000009


	//----- nvinfo : EIATTR_FRAME_SIZE
	.align		4
.L_1:
        /*000c*/ 	.byte	0x04, 0x11
        /*000e*/ 	.short	(.L_3 - .L_2)
	.align		4
.L_2:
        /*0010*/ 	.word	index@($_Z12test_dequantiPl$_Z7dequanti)
        /*0014*/ 	.word	0x00000000


	//----- nvinfo : EIATTR_FRAME_SIZE
	.align		4
.L_3:
        /*0018*/ 	.byte	0x04, 0x11
        /*001a*/ 	.short	(.L_5 - .L_4)
	.align		4
.L_4:
        /*001c*/ 	.word	index@(_Z12test_dequantiPl)
        /*0020*/ 	.word	0x00000000


	//----- nvinfo : EIATTR_MIN_STACK_SIZE
	.align		4
.L_5:
        /*0024*/ 	.byte	0x04, 0x12
        /*0026*/ 	.short	(.L_7 - .L_6)
	.align		4
.L_6:
        /*0028*/ 	.word	index@(_Z12test_dequantiPl)
        /*002c*/ 	.word	0x00000000
.L_7:


//--------------------- .nv.compat                --------------------------
	.section	.nv.compat,"",@"SHT_CUDA_COMPAT_INFO"
	.align	4
        /*0000*/ 	.byte	0x02, 0x09, 0x00, 0x00, 0x02, 0x02, 0x01, 0x00, 0x02, 0x05, 0x05, 0x00, 0x03, 0x07, 0x01, 0x01
        /*0010*/ 	.byte	0x02, 0x03, 0x00, 0x00, 0x02, 0x06, 0x01, 0x00, 0x04, 0x0b, 0x08, 0x00, 0x09, 0x00, 0x00, 0x00
        /*0020*/ 	.byte	0x00, 0x00, 0x00, 0x00


//--------------------- .nv.info._Z12test_dequantiPl --------------------------
	.section	.nv.info._Z12test_dequantiPl,"",@"SHT_CUDA_INFO"
	.sectionflags	@""
	.align	4


	//----- nvinfo : EIATTR_CUDA_API_VERSION
	.align		4
        /*0000*/ 	.byte	0x04, 0x37
        /*0002*/ 	.short	(.L_9 - .L_8)
.L_8:
        /*0004*/ 	.word	0x00000082


	//----- nvinfo : EIATTR_KPARAM_INFO
	.align		4
.L_9:
        /*0008*/ 	.byte	0x04, 0x17
        /*000a*/ 	.short	(.L_11 - .L_10)
.L_10:
        /*000c*/ 	.word	0x00000000
        /*0010*/ 	.short	0x0001
        /*0012*/ 	.short	0x0008
        /*0014*/ 	.byte	0x00, 0xf5, 0x21, 0x00


	//----- nvinfo : EIATTR_KPARAM_INFO
	.align		4
.L_11:
        /*0018*/ 	.byte	0x04, 0x17
        /*001a*/ 	.short	(.L_13 - .L_12)
.L_12:
        /*001c*/ 	.word	0x00000000
        /*0020*/ 	.short	0x0000
        /*0022*/ 	.short	0x0000
        /*0024*/ 	.byte	0x00, 0xf0, 0x11, 0x00


	//----- nvinfo : EIATTR_SPARSE_MMA_MASK
	.align		4
.L_13:
        /*0028*/ 	.byte	0x03, 0x50
        /*002a*/ 	.short	0x0000


	//----- nvinfo : EIATTR_MAXREG_COUNT
	.align		4
        /*002c*/ 	.byte	0x03, 0x1b
        /*002e*/ 	.short	0x00ff


	//----- nvinfo : EIATTR_MERCURY_ISA_VERSION
	.align		4
        /*0030*/ 	.byte	0x03, 0x5f
        /*0032*/ 	.short	0x0101


	//----- nvinfo : EIATTR_VRC_CTA_INIT_COUNT
	.align		4
        /*0034*/ 	.byte	0x02, 0x4a
	.zero		1
	.zero		1


	//----- nvinfo : EIATTR_EXIT_INSTR_OFFSETS
	.align		4
        /*0038*/ 	.byte	0x04, 0x1c
        /*003a*/ 	.short	(.L_15 - .L_14)


	//   ....[0]....
.L_14:
        /*003c*/ 	.word	0x00000090


	//----- nvinfo : EIATTR_CRS_STACK_SIZE
	.align		4
.L_15:
        /*0040*/ 	.byte	0x04, 0x1e
        /*0042*/ 	.short	(.L_17 - .L_16)
.L_16:
        /*0044*/ 	.word	0x00000000


	//----- nvinfo : EIATTR_CBANK_PARAM_SIZE
	.align		4
.L_17:
        /*0048*/ 	.byte	0x03, 0x19
        /*004a*/ 	.short	0x0010


	//----- nvinfo : EIATTR_PARAM_CBANK
	.align		4
        /*004c*/ 	.byte	0x04, 0x0a
        /*004e*/ 	.short	(.L_19 - .L_18)
	.align		4
.L_18:
        /*0050*/ 	.word	index@(.nv.constant0._Z12test_dequantiPl)
        /*0054*/ 	.short	0x0380
        /*0056*/ 	.short	0x0010


	//----- nvinfo : EIATTR_SW_WAR
	.align		4
.L_19:
        /*0058*/ 	.byte	0x04, 0x36
        /*005a*/ 	.short	(.L_21 - .L_20)
.L_20:
        /*005c*/ 	.word	0x00000008
.L_21:


//--------------------- .nv.callgraph             --------------------------
	.section	.nv.callgraph,"",@"SHT_CUDA_CALLGRAPH"
	.align	4
	.sectionentsize	8
	.align		4
        /*0000*/ 	.word	0x00000000
	.align		4
        /*0004*/ 	.word	0xffffffff
	.align		4
        /*0008*/ 	.word	0x00000000
	.align		4
        /*000c*/ 	.word	0xfffffffe
	.align		4
        /*0010*/ 	.word	0x00000000
	.align		4
        /*0014*/ 	.word	0xfffffffd
	.align		4
        /*0018*/ 	.word	0x00000000
	.align		4
        /*001c*/ 	.word	0xfffffffc


//--------------------- .text._Z12test_dequantiPl --------------------------
	.section	.text._Z12test_dequantiPl,"ax",@progbits
	.align	128
        .global         _Z12test_dequantiPl
        .type           _Z12test_dequantiPl,@function
        .size           _Z12test_dequantiPl,(.L_x_1 - _Z12test_dequantiPl)
        .other          _Z12test_dequantiPl,@"STO_CUDA_ENTRY STV_DEFAULT"
_Z12test_dequantiPl:
.text._Z12test_dequantiPl:
[----:B------:R-:W-:Y:S01]  /*0000*/  LDC R1, c[0x0][0x37c] ;  /* 0x0000df00ff017b82 */ /* 0x000fe20000000800 */
[----:B------:R-:W0:Y:S01]  /*0010*/  LDCU.64 UR4, c[0x0][0x358] ;  /* 0x00006b00ff0477ac */ /* 0x000e220008000a00 */
[----:B------:R-:W-:-:S07]  /*0020*/  MOV R4, 0x40 ;  /* 0x0000004000047802 */ /* 0x000fce0000000f00 */
[----:B0-----:R-:W-:Y:S05]  /*0030*/  CALL.REL.NOINC `($_Z12test_dequantiPl$_Z7dequanti) ;  /* 0x0000000000187944 */ /* 0x001fea0003c00000 */
[----:B------:R-:W0:Y:S08]  /*0040*/  LDC R6, c[0x0][0x380] ;  /* 0x0000e000ff067b82 */ /* 0x000e300000000800 */
[----:B------:R-:W1:Y:S01]  /*0050*/  LDC.64 R2, c[0x0][0x388] ;  /* 0x0000e200ff027b82 */ /* 0x000e620000000a00 */
[----:B0-----:R-:W-:-:S04]  /*0060*/  IADD3 R4, P0, PT, R0, R6, RZ ;  /* 0x0000000600047210 */ /* 0x001fc80007f1e0ff */
[----:B------:R-:W-:-:S05]  /*0070*/  LEA.HI.X.SX32 R5, R6, R5, 0x1, P0 ;  /* 0x0000000506057211 */ /* 0x000fca00000f0eff */
[----:B-1----:R-:W-:Y:S01]  /*0080*/  STG.E.64 desc[UR4][R2.64], R4 ;  /* 0x0000000402007986 */ /* 0x002fe2000c101b04 */
[----:B------:R-:W-:Y:S05]  /*0090*/  EXIT ;  /* 0x000000000000794d */ /* 0x000fea0003800000 */
        .type           $_Z12test_dequantiPl$_Z7dequanti,@function
        .size           $_Z12test_dequantiPl$_Z7dequanti,(.L_x_1 - $_Z12test_dequantiPl$_Z7dequanti)
$_Z12test_dequantiPl$_Z7dequanti:
[----:B------:R-:W0:Y:S01]  /*00a0*/  LDC R0, c[0x0][0x380] ;  /* 0x0000e000ff007b82 */ /* 0x000e220000000800 */
[----:B------:R-:W-:Y:S02]  /*00b0*/  IMAD.MOV.U32 R5, RZ, RZ, 0x2c00 ;  /* 0x00002c00ff057424 */ /* 0x000fe400078e00ff */
[----:B------:R-:W-:-:S03]  /*00c0*/  IMAD.MOV.U32 R3, RZ, RZ, 0x64006400 ;  /* 0x64006400ff037424 */ /* 0x000fc600078e00ff */
[----:B------:R-:W-:Y:S02]  /*00d0*/  PRMT R5, R5, 0x5410, R5 ;  /* 0x0000541005057816 */ /* 0x000fe40000000005 */
[C-C-:B0-----:R-:W-:Y:S02]  /*00e0*/  LOP3.LUT R2, R0.reuse, 0xf000f0, R3.reuse, 0xea, !PT ;  /* 0x00f000f000027812 */ /* 0x141fe400078eea03 */
[----:B------:R-:W-:Y:S01]  /*00f0*/  LOP3.LUT R0, R0, 0xf000f, R3, 0xea, !PT ;  /* 0x000f000f00007812 */ /* 0x000fe200078eea03 */
[----:B------:R-:W-:Y:S02]  /*0100*/  IMAD.MOV.U32 R3, RZ, RZ, 0x0 ;  /* 0x00000000ff037424 */ /* 0x000fe400078e00ff */
[----:B------:R-:W-:Y:S02]  /*0110*/  HFMA2 R5, R2, R5.H1_H1, -72, -72 ;  /* 0xd480d48002057431 */ /* 0x000fe40000060005 */
[----:B------:R-:W-:Y:S02]  /*0120*/  IMAD.MOV.U32 R2, RZ, RZ, R4 ;  /* 0x000000ffff027224 */ /* 0x000fe400078e0004 */
[----:B------:R-:W-:-:S02]  /*0130*/  HADD2 R0, R0, -1032, -1032 ;  /* 0xe408e40800007430 */ /* 0x000fc40000000000 */
[----:B------:R-:W-:Y:S05]  /*0140*/  RET.REL.NODEC R2 `(_Z12test_dequantiPl) ;  /* 0xfffffffc02ac7950 */ /* 0x000fea0003c3ffff */
.L_x_0:
[----:B------:R-:W-:-:S00]  /*0150*/  BRA `(.L_x_0) ;  /* 0xfffffffc00fc7947 */ /* 0x000fc0000383ffff */
[----:B------:R-:W-:-:S00]  /*0160*/  NOP ;  /* 0x0000000000007918 */ /* 0x000fc00000000000 */
        /* <DEDUP_REMOVED lines=9> */
.L_x_1:


//--------------------- .nv.shared.reserved.0     --------------------------
	.section	.nv.shared.reserved.0,"aw",@nobits
	.weak		__nv_reservedSMEM_offset_0_alias
	.size		__nv_reservedSMEM_offset_0_alias, 0, 64
	.other		__nv_reservedSMEM_offset_0_alias,@"STO_CUDA_RESERVED_SHARED STV_DEFAULT"
__nv_reservedSMEM_offset_0_alias:
	.zero		0
	.zero		64


//--------------------- .nv.constant0._Z12test_dequantiPl --------------------------
	.section	.nv.constant0._Z12test_dequantiPl,"a",@progbits
	.sectionflags	@""
	.align	4
.nv.constant0._Z12test_dequantiPl:
	.zero		912


//--------------------- SYMBOLS --------------------------

	.type		.nv.reservedSmem.offset0,@object
	.size		.nv.reservedSmem.offset0,0x4
